	.headerflags	@"EF_CUDA_TEXMODE_UNIFIED EF_CUDA_64BIT_ADDRESS EF_CUDA_SM89 EF_CUDA_VIRTUAL_SM(EF_CUDA_SM89)"
	.elftype	@"ET_EXEC"


//--------------------- .nv.info                  --------------------------
	.section	.nv.info,"",@"SHT_CUDA_INFO"
	.align	4


	//----- nvinfo : EIATTR_REGCOUNT
	.align		4
        /*0000*/ 	.byte	0x04, 0x2f
        /*0002*/ 	.short	(.L_2 - .L_1)
	.align		4
.L_1:
        /*0004*/ 	.word	index@(triton__0d1d2d3d4d5de6de)
        /*0008*/ 	.word	0x00000028


	//----- nvinfo : EIATTR_MAX_STACK_SIZE
	.align		4
.L_2:
        /*000c*/ 	.byte	0x04, 0x23
        /*000e*/ 	.short	(.L_4 - .L_3)
	.align		4
.L_3:
        /*0010*/ 	.word	index@(triton__0d1d2d3d4d5de6de)
        /*0014*/ 	.word	0x00000000


	//----- nvinfo : EIATTR_MIN_STACK_SIZE
	.align		4
.L_4:
        /*0018*/ 	.byte	0x04, 0x12
        /*001a*/ 	.short	(.L_6 - .L_5)
	.align		4
.L_5:
        /*001c*/ 	.word	index@(triton__0d1d2d3d4d5de6de)
        /*0020*/ 	.word	0x00000000


	//----- nvinfo : EIATTR_FRAME_SIZE
	.align		4
.L_6:
        /*0024*/ 	.byte	0x04, 0x11
        /*0026*/ 	.short	(.L_8 - .L_7)
	.align		4
.L_7:
        /*0028*/ 	.word	index@(triton__0d1d2d3d4d5de6de)
        /*002c*/ 	.word	0x00000000
.L_8:


//--------------------- .nv.info.triton__0d1d2d3d4d5de6de --------------------------
	.section	.nv.info.triton__0d1d2d3d4d5de6de,"",@"SHT_CUDA_INFO"
	.align	4


	//----- nvinfo : EIATTR_CUDA_API_VERSION
	.align		4
        /*0000*/ 	.byte	0x04, 0x37
        /*0002*/ 	.short	(.L_10 - .L_9)
.L_9:
        /*0004*/ 	.word	0x0000007b


	//----- nvinfo : EIATTR_PARAM_CBANK
	.align		4
.L_10:
        /*0008*/ 	.byte	0x04, 0x0a
        /*000a*/ 	.short	(.L_12 - .L_11)
	.align		4
.L_11:
        /*000c*/ 	.word	index@(.nv.constant0.triton__0d1d2d3d4d5de6de)
        /*0010*/ 	.short	0x0160
        /*0012*/ 	.short	0x0030


	//----- nvinfo : EIATTR_CBANK_PARAM_SIZE
	.align		4
.L_12:
        /*0014*/ 	.byte	0x03, 0x19
        /*0016*/ 	.short	0x0030


	//----- nvinfo : EIATTR_KPARAM_INFO
	.align		4
        /*0018*/ 	.byte	0x04, 0x17
        /*001a*/ 	.short	(.L_14 - .L_13)
.L_13:
        /*001c*/ 	.word	0x00000000
        /*0020*/ 	.short	0x0006
        /*0022*/ 	.short	0x002c
        /*0024*/ 	.byte	0x00, 0xf0, 0x11, 0x00


	//----- nvinfo : EIATTR_KPARAM_INFO
	.align		4
.L_14:
        /*0028*/ 	.byte	0x04, 0x17
        /*002a*/ 	.short	(.L_16 - .L_15)
.L_15:
        /*002c*/ 	.word	0x00000000
        /*0030*/ 	.short	0x0005
        /*0032*/ 	.short	0x0028
        /*0034*/ 	.byte	0x00, 0xf0, 0x11, 0x00


	//----- nvinfo : EIATTR_KPARAM_INFO
	.align		4
.L_16:
        /*0038*/ 	.byte	0x04, 0x17
        /*003a*/ 	.short	(.L_18 - .L_17)
.L_17:
        /*003c*/ 	.word	0x00000000
        /*0040*/ 	.short	0x0004
        /*0042*/ 	.short	0x0020
        /*0044*/ 	.byte	0x00, 0xf0, 0x21, 0x00


	//----- nvinfo : EIATTR_KPARAM_INFO
	.align		4
.L_18:
        /*0048*/ 	.byte	0x04, 0x17
        /*004a*/ 	.short	(.L_20 - .L_19)
.L_19:
        /*004c*/ 	.word	0x00000000
        /*0050*/ 	.short	0x0003
        /*0052*/ 	.short	0x0018
        /*0054*/ 	.byte	0x00, 0xf0, 0x21, 0x00


	//----- nvinfo : EIATTR_KPARAM_INFO
	.align		4
.L_20:
        /*0058*/ 	.byte	0x04, 0x17
        /*005a*/ 	.short	(.L_22 - .L_21)
.L_21:
        /*005c*/ 	.word	0x00000000
        /*0060*/ 	.short	0x0002
        /*0062*/ 	.short	0x0010
        /*0064*/ 	.byte	0x00, 0xf0, 0x21, 0x00


	//----- nvinfo : EIATTR_KPARAM_INFO
	.align		4
.L_22:
        /*0068*/ 	.byte	0x04, 0x17
        /*006a*/ 	.short	(.L_24 - .L_23)
.L_23:
        /*006c*/ 	.word	0x00000000
        /*0070*/ 	.short	0x0001
        /*0072*/ 	.short	0x0008
        /*0074*/ 	.byte	0x00, 0xf0, 0x21, 0x00


	//----- nvinfo : EIATTR_KPARAM_INFO
	.align		4
.L_24:
        /*0078*/ 	.byte	0x04, 0x17
        /*007a*/ 	.short	(.L_26 - .L_25)
.L_25:
        /*007c*/ 	.word	0x00000000
        /*0080*/ 	.short	0x0000
        /*0082*/ 	.short	0x0000
        /*0084*/ 	.byte	0x00, 0xf0, 0x21, 0x00


	//----- nvinfo : EIATTR_MAXREG_COUNT
	.align		4
.L_26:
        /*0088*/ 	.byte	0x03, 0x1b
        /*008a*/ 	.short	0x00ff


	//----- nvinfo : EIATTR_COOP_GROUP_MASK_REGIDS
	.align		4
        /*008c*/ 	.byte	0x04, 0x29
        /*008e*/ 	.short	(.L_28 - .L_27)


	//   ....[0]....
.L_27:
        /*0090*/ 	.word	0xffffffff


	//   ....[1]....
        /*0094*/ 	.word	0xffffffff


	//   ....[2]....
        /*0098*/ 	.word	0xffffffff


	//   ....[3]....
        /*009c*/ 	.word	0xffffffff


	//   ....[4]....
        /*00a0*/ 	.word	0xffffffff


	//   ....[5]....
        /*00a4*/ 	.word	0xffffffff


	//   ....[6]....
        /*00a8*/ 	.word	0xffffffff


	//   ....[7]....
        /*00ac*/ 	.word	0xffffffff


	//----- nvinfo : EIATTR_COOP_GROUP_INSTR_OFFSETS
	.align		4
.L_28:
        /*00b0*/ 	.byte	0x04, 0x28
        /*00b2*/ 	.short	(.L_30 - .L_29)


	//   ....[0]....
.L_29:
        /*00b4*/ 	.word	0x000009d0


	//   ....[1]....
        /*00b8*/ 	.word	0x000009f0


	//   ....[2]....
        /*00bc*/ 	.word	0x00000a10


	//   ....[3]....
        /*00c0*/ 	.word	0x00000a30


	//   ....[4]....
        /*00c4*/ 	.word	0x00000a60


	//   ....[5]....
        /*00c8*/ 	.word	0x00000ad0


	//   ....[6]....
        /*00cc*/ 	.word	0x00000af0


	//   ....[7]....
        /*00d0*/ 	.word	0x00000b20


	//----- nvinfo : EIATTR_EXIT_INSTR_OFFSETS
	.align		4
.L_30:
        /*00d4*/ 	.byte	0x04, 0x1c
        /*00d6*/ 	.short	(.L_32 - .L_31)


	//   ....[0]....
.L_31:
        /*00d8*/ 	.word	0x000014f0


	//----- nvinfo : EIATTR_MAX_THREADS
	.align		4
.L_32:
        /*00dc*/ 	.byte	0x04, 0x05
        /*00de*/ 	.short	(.L_34 - .L_33)
.L_33:
        /*00e0*/ 	.word	0x00000100
        /*00e4*/ 	.word	0x00000001
        /*00e8*/ 	.word	0x00000001
.L_34:


//--------------------- .nv.rel.action            --------------------------
	.section	.nv.rel.action,"",@"SHT_CUDA_RELOCINFO"
	.align	8
	.sectionentsize	8
        /*0000*/ 	.byte	0x73, 0x00, 0x00, 0x00, 0x00, 0x00, 0x00, 0x00, 0x00, 0x00, 0x00, 0x11, 0x25, 0x00, 0x05, 0x36


//--------------------- .nv.constant0.triton__0d1d2d3d4d5de6de --------------------------
	.section	.nv.constant0.triton__0d1d2d3d4d5de6de,"a",@progbits
	.align	4
.nv.constant0.triton__0d1d2d3d4d5de6de:
	.zero		400


//--------------------- .text.triton__0d1d2d3d4d5de6de --------------------------
	.section	.text.triton__0d1d2d3d4d5de6de,"ax",@progbits
	.sectionflags	@"SHF_BARRIERS=1"
	.sectioninfo	@"SHI_REGISTERS=40"
	.align	128
        .global         triton__0d1d2d3d4d5de6de
        .type           triton__0d1d2d3d4d5de6de,@function
        .size           triton__0d1d2d3d4d5de6de,(.L_x_2 - triton__0d1d2d3d4d5de6de)
        .other          triton__0d1d2d3d4d5de6de,@"STO_CUDA_ENTRY STV_DEFAULT"
triton__0d1d2d3d4d5de6de:
.text.triton__0d1d2d3d4d5de6de:
[----:B------:R-:W-:-:S02]  /*0000*/  MOV R1, c[0x0][0x28] ;  /* 0x00000a0000017a02 */ /* 0x000fc40000000f00 */
[----:B------:R-:W0:Y:S01]  /*0010*/  S2R R37, SR_TID.X ;  /* 0x0000000000257919 */ /* 0x000e220000002100 */
[----:B------:R-:W-:Y:S01]  /*0020*/  MOV R34, 0x4 ;  /* 0x0000000400227802 */ /* 0x000fe20000000f00 */
[----:B------:R-:W-:Y:S01]  /*0030*/  CS2R R4, SRZ ;  /* 0x0000000000047805 */ /* 0x000fe2000001ff00 */
[----:B------:R-:W-:Y:S01]  /*0040*/  MOV R16, 0x2 ;  /* 0x0000000200107802 */ /* 0x000fe20000000f00 */
[----:B------:R-:W1:Y:S01]  /*0050*/  S2R R35, SR_CTAID.X ;  /* 0x0000000000237919 */ /* 0x000e620000002500 */
[----:B------:R-:W-:Y:S01]  /*0060*/  CS2R R6, SRZ ;  /* 0x0000000000067805 */ /* 0x000fe2000001ff00 */
[----:B------:R-:W-:Y:S01]  /*0070*/  CS2R R12, SRZ ;  /* 0x00000000000c7805 */ /* 0x000fe2000001ff00 */
[----:B------:R-:W-:Y:S01]  /*0080*/  CS2R R14, SRZ ;  /* 0x00000000000e7805 */ /* 0x000fe2000001ff00 */
[----:B------:R-:W-:Y:S01]  /*0090*/  ULDC.64 UR4, c[0x0][0x118] ;  /* 0x0000460000047ab9 */ /* 0x000fe20000000a00 */
[----:B0-----:R-:W-:-:S04]  /*00a0*/  LOP3.LUT R36, R37, 0xff, RZ, 0xc0, !PT ;  /* 0x000000ff25247812 */ /* 0x001fc800078ec0ff */
[----:B------:R-:W-:-:S04]  /*00b0*/  SHF.L.U32 R0, R36, 0x3, RZ ;  /* 0x0000000324007819 */ /* 0x000fc800000006ff */
[C---:B------:R-:W-:Y:S01]  /*00c0*/  IADD3 R3, R0.reuse, 0x800, RZ ;  /* 0x0000080000037810 */ /* 0x040fe20007ffe0ff */
[----:B------:R-:W-:-:S03]  /*00d0*/  IMAD.WIDE.U32 R30, R0, R34, c[0x0][0x170] ;  /* 0x00005c00001e7625 */ /* 0x000fc600078e0022 */
[----:B------:R-:W-:Y:S01]  /*00e0*/  ISETP.GE.U32.AND P0, PT, R3, 0x900, PT ;  /* 0x000009000300780c */ /* 0x000fe20003f06070 */
[----:B-1----:R-:W-:Y:S01]  /*00f0*/  IMAD R3, R35, 0x900, R0 ;  /* 0x0000090023037824 */ /* 0x002fe200078e0200 */
[----:B------:R-:W-:Y:S01]  /*0100*/  CS2R R8, SRZ ;  /* 0x0000000000087805 */ /* 0x000fe2000001ff00 */
[----:B------:R-:W-:Y:S01]  /*0110*/  CS2R R10, SRZ ;  /* 0x00000000000a7805 */ /* 0x000fe2000001ff00 */
[----:B------:R-:W2:Y:S02]  /*0120*/  LDG.E.EL.128 R24, [R30.64] ;  /* 0x000000041e187981 */ /* 0x000ea4000c2e1d00 */
[----:B------:R-:W-:Y:S02]  /*0130*/  IADD3 R33, R3, 0x800, RZ ;  /* 0x0000080003217810 */ /* 0x000fe40007ffe0ff */
[----:B------:R-:W3:Y:S03]  /*0140*/  LDG.E.EL.128 R20, [R30.64+0x10] ;  /* 0x000010041e147981 */ /* 0x000ee6000c2e1d00 */
[----:B------:R-:W-:-:S02]  /*0150*/  IMAD.WIDE R28, R33, R16, c[0x0][0x168] ;  /* 0x00005a00211c7625 */ /* 0x000fc400078e0210 */
[----:B------:R-:W4:Y:S04]  /*0160*/  @!P0 LDG.E.EL.128 R4, [R30.64+0x2000] ;  /* 0x002000041e048981 */ /* 0x000f28000c2e1d00 */
[----:B------:R4:W5:Y:S01]  /*0170*/  @!P0 LDG.E.EL.128 R12, [R28.64] ;  /* 0x000000041c0c8981 */ /* 0x000962000c2e1d00 */
[----:B------:R-:W-:-:S04]  /*0180*/  IMAD.WIDE R32, R33, R34, c[0x0][0x178] ;  /* 0x00005e0021207625 */ /* 0x000fc800078e0222 */
[----:B------:R-:W-:Y:S01]  /*0190*/  IMAD.WIDE R16, R3, R16, c[0x0][0x168] ;  /* 0x00005a0003107625 */ /* 0x000fe200078e0210 */
[----:B------:R0:W2:Y:S05]  /*01a0*/  @!P0 LDG.E.EL.128 R8, [R32.64] ;  /* 0x0000000420088981 */ /* 0x0000aa000c2e1d00 */
[----:B------:R-:W2:Y:S01]  /*01b0*/  LDG.E.EL.128 R16, [R16.64] ;  /* 0x0000000410107981 */ /* 0x000ea2000c2e1d00 */
[----:B----4-:R-:W-:Y:S02]  /*01c0*/  SEL R28, R4, RZ, !P0 ;  /* 0x000000ff041c7207 */ /* 0x010fe40004000000 */
[----:B-----5:R-:W-:-:S03]  /*01d0*/  SEL R4, R12, RZ, !P0 ;  /* 0x000000ff0c047207 */ /* 0x020fc60004000000 */
[----:B------:R-:W-:Y:S01]  /*01e0*/  FADD R12, R28, 1 ;  /* 0x3f8000001c0c7421 */ /* 0x000fe20000000000 */
[----:B0-----:R-:W-:Y:S02]  /*01f0*/  SEL R32, R6, RZ, !P0 ;  /* 0x000000ff06207207 */ /* 0x001fe40004000000 */
[----:B------:R-:W-:Y:S02]  /*0200*/  SHF.L.U32 R29, R4, 0x10, RZ ;  /* 0x00000010041d7819 */ /* 0x000fe400000006ff */
[----:B------:R-:W-:-:S03]  /*0210*/  SEL R6, R13, RZ, !P0 ;  /* 0x000000ff0d067207 */ /* 0x000fc60004000000 */
[----:B------:R-:W-:Y:S01]  /*0220*/  FMUL R13, R29, R12 ;  /* 0x0000000c1d0d7220 */ /* 0x000fe20000400000 */
[----:B------:R-:W-:Y:S01]  /*0230*/  SHF.L.U32 R29, R6, 0x10, RZ ;  /* 0x00000010061d7819 */ /* 0x000fe200000006ff */
[----:B------:R-:W-:Y:S01]  /*0240*/  FADD R12, R32, 1 ;  /* 0x3f800000200c7421 */ /* 0x000fe20000000000 */
[----:B------:R-:W-:Y:S02]  /*0250*/  SEL R5, R5, RZ, !P0 ;  /* 0x000000ff05057207 */ /* 0x000fe40004000000 */
[----:B------:R-:W-:Y:S01]  /*0260*/  PRMT R4, R4, 0x7632, R4 ;  /* 0x0000763204047816 */ /* 0x000fe20000000004 */
[----:B------:R-:W-:Y:S02]  /*0270*/  FMUL R12, R29, R12 ;  /* 0x0000000c1d0c7220 */ /* 0x000fe40000400000 */
[----:B------:R-:W-:Y:S01]  /*0280*/  FADD R29, R5, 1 ;  /* 0x3f800000051d7421 */ /* 0x000fe20000000000 */
[----:B------:R-:W-:Y:S02]  /*0290*/  SHF.L.U32 R4, R4, 0x10, RZ ;  /* 0x0000001004047819 */ /* 0x000fe400000006ff */
[----:B--2---:R-:W-:-:S02]  /*02a0*/  SEL R5, R10, RZ, !P0 ;  /* 0x000000ff0a057207 */ /* 0x004fc40004000000 */
[----:B------:R-:W-:Y:S01]  /*02b0*/  SEL R7, R7, RZ, !P0 ;  /* 0x000000ff07077207 */ /* 0x000fe20004000000 */
[----:B------:R-:W-:Y:S01]  /*02c0*/  FMUL R29, R4, R29 ;  /* 0x0000001d041d7220 */ /* 0x000fe20000400000 */
[----:B------:R-:W-:Y:S02]  /*02d0*/  PRMT R6, R6, 0x7632, R6 ;  /* 0x0000763206067816 */ /* 0x000fe40000000006 */
[----:B------:R-:W-:Y:S01]  /*02e0*/  SEL R4, R9, RZ, !P0 ;  /* 0x000000ff09047207 */ /* 0x000fe20004000000 */
[----:B------:R-:W-:Y:S01]  /*02f0*/  FMUL R12, R5, R12 ;  /* 0x0000000c050c7220 */ /* 0x000fe20000400000 */
[----:B------:R-:W-:Y:S01]  /*0300*/  SHF.L.U32 R32, R17, 0x10, RZ ;  /* 0x0000001011207819 */ /* 0x000fe200000006ff */
[----:B------:R-:W-:Y:S01]  /*0310*/  FADD R5, R26, 1 ;  /* 0x3f8000001a057421 */ /* 0x000fe20000000000 */
[----:B------:R-:W-:Y:S01]  /*0320*/  SHF.L.U32 R6, R6, 0x10, RZ ;  /* 0x0000001006067819 */ /* 0x000fe200000006ff */
[----:B------:R-:W-:Y:S01]  /*0330*/  FADD R7, R7, 1 ;  /* 0x3f80000007077421 */ /* 0x000fe20000000000 */
[----:B------:R-:W-:Y:S01]  /*0340*/  FMUL R29, R4, R29 ;  /* 0x0000001d041d7220 */ /* 0x000fe20000400000 */
[----:B------:R-:W-:Y:S01]  /*0350*/  PRMT R4, R17, 0x7632, R4 ;  /* 0x0000763211047816 */ /* 0x000fe20000000004 */
[----:B------:R-:W-:Y:S01]  /*0360*/  FMUL R32, R32, R5 ;  /* 0x0000000520207220 */ /* 0x000fe20000400000 */
[----:B------:R-:W-:Y:S01]  /*0370*/  PRMT R5, R16, 0x7632, R5 ;  /* 0x0000763210057816 */ /* 0x000fe20000000005 */
[----:B------:R-:W-:Y:S01]  /*0380*/  FMUL R7, R6, R7 ;  /* 0x0000000706077220 */ /* 0x000fe20000400000 */
[----:B------:R-:W-:Y:S01]  /*0390*/  SHF.L.U32 R6, R4, 0x10, RZ ;  /* 0x0000001004067819 */ /* 0x000fe200000006ff */
[----:B------:R-:W-:Y:S01]  /*03a0*/  FADD R27, R27, 1 ;  /* 0x3f8000001b1b7421 */ /* 0x000fe20000000000 */
[----:B------:R-:W-:Y:S01]  /*03b0*/  SHF.L.U32 R5, R5, 0x10, RZ ;  /* 0x0000001005057819 */ /* 0x000fe200000006ff */
[----:B------:R-:W-:Y:S01]  /*03c0*/  FADD R4, R25, 1 ;  /* 0x3f80000019047421 */ /* 0x000fe20000000000 */
[----:B------:R-:W-:Y:S01]  /*03d0*/  SHF.L.U32 R17, R16, 0x10, RZ ;  /* 0x0000001010117819 */ /* 0x000fe200000006ff */
[----:B------:R-:W-:Y:S01]  /*03e0*/  FADD R24, R24, 1 ;  /* 0x3f80000018187421 */ /* 0x000fe20000000000 */
[----:B------:R-:W-:Y:S01]  /*03f0*/  FMUL R16, R6, R27 ;  /* 0x0000001b06107220 */ /* 0x000fe20000400000 */
[----:B---3--:R-:W-:Y:S01]  /*0400*/  FADD R6, R22, 1 ;  /* 0x3f80000016067421 */ /* 0x008fe20000000000 */
[----:B------:R-:W-:Y:S01]  /*0410*/  FMUL R22, R5, R4 ;  /* 0x0000000405167220 */ /* 0x000fe20000400000 */
[----:B------:R-:W-:Y:S01]  /*0420*/  SEL R28, R11, RZ, !P0 ;  /* 0x000000ff0b1c7207 */ /* 0x000fe20004000000 */
[----:B------:R-:W-:Y:S01]  /*0430*/  FMUL R17, R17, R24 ;  /* 0x0000001811117220 */ /* 0x000fe20000400000 */
[----:B------:R-:W-:Y:S01]  /*0440*/  SHF.L.U32 R33, R19, 0x10, RZ ;  /* 0x0000001013217819 */ /* 0x000fe200000006ff */
[C---:B------:R-:W-:Y:S01]  /*0450*/  IMAD.WIDE R4, R3.reuse, R34, c[0x0][0x178] ;  /* 0x00005e0003047625 */ /* 0x040fe200078e0222 */
[----:B------:R-:W-:Y:S01]  /*0460*/  CS2R R24, SRZ ;  /* 0x0000000000187805 */ /* 0x000fe2000001ff00 */
[----:B------:R-:W-:Y:S01]  /*0470*/  CS2R R26, SRZ ;  /* 0x00000000001a7805 */ /* 0x000fe2000001ff00 */
[----:B------:R-:W-:Y:S01]  /*0480*/  SEL R8, R8, RZ, !P0 ;  /* 0x000000ff08087207 */ /* 0x000fe20004000000 */
[----:B------:R-:W-:Y:S01]  /*0490*/  FMUL R28, R28, R7 ;  /* 0x000000071c1c7220 */ /* 0x000fe20000400000 */
[----:B------:R-:W-:Y:S01]  /*04a0*/  IADD3 R9, R3, 0x4, RZ ;  /* 0x0000000403097810 */ /* 0x000fe20007ffe0ff */
[----:B------:R-:W-:-:S02]  /*04b0*/  FMUL R33, R33, R6 ;  /* 0x0000000621217220 */ /* 0x000fc40000400000 */
[----:B------:R-:W2:Y:S01]  /*04c0*/  LDG.E.EL.128 R4, [R4.64] ;  /* 0x0000000404047981 */ /* 0x000ea2000c2e1d00 */
[----:B------:R-:W-:Y:S01]  /*04d0*/  FMUL R13, R8, R13 ;  /* 0x0000000d080d7220 */ /* 0x000fe20000400000 */
[----:B------:R-:W-:Y:S02]  /*04e0*/  IMAD.WIDE R8, R9, R34, c[0x0][0x178] ;  /* 0x00005e0009087625 */ /* 0x000fe400078e0222 */
[----:B------:R-:W3:Y:S04]  /*04f0*/  @!P0 LDG.E.EL.128 R24, [R30.64+0x2010] ;  /* 0x002010041e188981 */ /* 0x000ee8000c2e1d00 */
[----:B------:R-:W4:Y:S01]  /*0500*/  LDG.E.EL.128 R8, [R8.64] ;  /* 0x0000000408087981 */ /* 0x000f22000c2e1d00 */
[----:B------:R-:W-:Y:S01]  /*0510*/  PRMT R19, R19, 0x7632, R19 ;  /* 0x0000763213137816 */ /* 0x000fe20000000013 */
[----:B------:R-:W-:-:S03]  /*0520*/  FADD R23, R23, 1 ;  /* 0x3f80000017177421 */ /* 0x000fc60000000000 */
[----:B------:R-:W-:Y:S01]  /*0530*/  SHF.L.U32 R19, R19, 0x10, RZ ;  /* 0x0000001013137819 */ /* 0x000fe200000006ff */
[----:B------:R-:W-:-:S04]  /*0540*/  FADD R20, R20, 1 ;  /* 0x3f80000014147421 */ /* 0x000fc80000000000 */
[----:B------:R-:W-:Y:S01]  /*0550*/  FMUL R19, R19, R23 ;  /* 0x0000001713137220 */ /* 0x000fe20000400000 */
[C---:B------:R-:W-:Y:S02]  /*0560*/  SHF.L.U32 R23, R18.reuse, 0x10, RZ ;  /* 0x0000001012177819 */ /* 0x040fe400000006ff */
[----:B------:R-:W-:-:S03]  /*0570*/  PRMT R18, R18, 0x7632, R18 ;  /* 0x0000763212127816 */ /* 0x000fc60000000012 */
[----:B------:R-:W-:Y:S01]  /*0580*/  FMUL R23, R23, R20 ;  /* 0x0000001417177220 */ /* 0x000fe20000400000 */
[----:B------:R-:W-:Y:S01]  /*0590*/  SEL R14, R14, RZ, !P0 ;  /* 0x000000ff0e0e7207 */ /* 0x000fe20004000000 */
[----:B------:R-:W-:Y:S01]  /*05a0*/  FADD R21, R21, 1 ;  /* 0x3f80000015157421 */ /* 0x000fe20000000000 */
[----:B------:R-:W-:-:S05]  /*05b0*/  SHF.L.U32 R18, R18, 0x10, RZ ;  /* 0x0000001012127819 */ /* 0x000fca00000006ff */
[----:B------:R-:W-:Y:S01]  /*05c0*/  FMUL R18, R18, R21 ;  /* 0x0000001512127220 */ /* 0x000fe20000400000 */
[----:B--2---:R-:W-:Y:S01]  /*05d0*/  FFMA R20, R4, R17, RZ ;  /* 0x0000001104147223 */ /* 0x004fe200000000ff */
[----:B------:R-:W-:Y:S01]  /*05e0*/  FFMA R22, R5, R22, RZ ;  /* 0x0000001605167223 */ /* 0x000fe200000000ff */
[----:B---3--:R-:W-:Y:S02]  /*05f0*/  SEL R4, R24, RZ, !P0 ;  /* 0x000000ff18047207 */ /* 0x008fe40004000000 */
[----:B------:R-:W-:Y:S02]  /*0600*/  SHF.L.U32 R5, R14, 0x10, RZ ;  /* 0x000000100e057819 */ /* 0x000fe400000006ff */
[----:B------:R-:W-:Y:S01]  /*0610*/  IADD3 R17, R3, 0x804, RZ ;  /* 0x0000080403117810 */ /* 0x000fe20007ffe0ff */
[----:B------:R-:W-:Y:S01]  /*0620*/  FADD R4, R4, 1 ;  /* 0x3f80000004047421 */ /* 0x000fe20000000000 */
[----:B----4-:R-:W-:Y:S01]  /*0630*/  FFMA R8, R8, R23, RZ ;  /* 0x0000001708087223 */ /* 0x010fe200000000ff */
[----:B------:R-:W-:Y:S01]  /*0640*/  FFMA R32, R6, R32, RZ ;  /* 0x0000002006207223 */ /* 0x000fe200000000ff */
[----:B------:R-:W-:Y:S01]  /*0650*/  FFMA R21, R7, R16, RZ ;  /* 0x0000001007157223 */ /* 0x000fe200000000ff */
[----:B------:R-:W-:Y:S01]  /*0660*/  FMUL R23, R5, R4 ;  /* 0x0000000405177220 */ /* 0x000fe20000400000 */
[----:B------:R-:W-:Y:S01]  /*0670*/  CS2R R6, SRZ ;  /* 0x0000000000067805 */ /* 0x000fe2000001ff00 */
[----:B------:R-:W-:Y:S01]  /*0680*/  CS2R R4, SRZ ;  /* 0x0000000000047805 */ /* 0x000fe2000001ff00 */
[----:B------:R-:W-:-:S05]  /*0690*/  IMAD.WIDE R16, R17, R34, c[0x0][0x178] ;  /* 0x00005e0011107625 */ /* 0x000fca00078e0222 */
[----:B------:R-:W2:Y:S01]  /*06a0*/  @!P0 LDG.E.EL.128 R4, [R16.64] ;  /* 0x0000000410048981 */ /* 0x000ea2000c2e1d00 */
[----:B------:R-:W-:Y:S02]  /*06b0*/  FSEL R13, R13, -RZ, !P0 ;  /* 0x800000ff0d0d7208 */ /* 0x000fe40004000000 */
[----:B------:R-:W-:Y:S02]  /*06c0*/  FSEL R29, R29, -RZ, !P0 ;  /* 0x800000ff1d1d7208 */ /* 0x000fe40004000000 */
[----:B------:R-:W-:Y:S01]  /*06d0*/  FSEL R3, R12, -RZ, !P0 ;  /* 0x800000ff0c037208 */ /* 0x000fe20004000000 */
[----:B------:R-:W-:Y:S02]  /*06e0*/  FADD R13, R20, R13 ;  /* 0x0000000d140d7221 */ /* 0x000fe40000000000 */
[----:B------:R-:W-:Y:S01]  /*06f0*/  FADD R22, R22, R29 ;  /* 0x0000001d16167221 */ /* 0x000fe20000000000 */
[----:B------:R-:W-:Y:S01]  /*0700*/  SEL R12, R25, RZ, !P0 ;  /* 0x000000ff190c7207 */ /* 0x000fe20004000000 */
[----:B------:R-:W-:Y:S01]  /*0710*/  FADD R32, R32, R3 ;  /* 0x0000000320207221 */ /* 0x000fe20000000000 */
[----:B------:R-:W-:Y:S01]  /*0720*/  PRMT R14, R14, 0x7632, R14 ;  /* 0x000076320e0e7816 */ /* 0x000fe2000000000e */
[----:B------:R-:W-:Y:S01]  /*0730*/  FADD R13, R22, R13 ;  /* 0x0000000d160d7221 */ /* 0x000fe20000000000 */
[----:B------:R-:W-:Y:S01]  /*0740*/  SEL R15, R15, RZ, !P0 ;  /* 0x000000ff0f0f7207 */ /* 0x000fe20004000000 */
[----:B------:R-:W-:-:S02]  /*0750*/  FADD R12, R12, 1 ;  /* 0x3f8000000c0c7421 */ /* 0x000fc40000000000 */
[----:B------:R-:W-:Y:S01]  /*0760*/  FADD R32, R32, R13 ;  /* 0x0000000d20207221 */ /* 0x000fe20000000000 */
[----:B------:R-:W-:Y:S02]  /*0770*/  SHF.L.U32 R13, R14, 0x10, RZ ;  /* 0x000000100e0d7819 */ /* 0x000fe400000006ff */
[----:B------:R-:W-:Y:S02]  /*0780*/  SEL R26, R26, RZ, !P0 ;  /* 0x000000ff1a1a7207 */ /* 0x000fe40004000000 */
[----:B------:R-:W-:Y:S01]  /*0790*/  SEL R27, R27, RZ, !P0 ;  /* 0x000000ff1b1b7207 */ /* 0x000fe20004000000 */
[----:B------:R-:W-:Y:S01]  /*07a0*/  FMUL R14, R13, R12 ;  /* 0x0000000c0d0e7220 */ /* 0x000fe20000400000 */
[----:B------:R-:W-:Y:S01]  /*07b0*/  SHF.L.U32 R13, R15, 0x10, RZ ;  /* 0x000000100f0d7819 */ /* 0x000fe200000006ff */
[----:B------:R-:W-:Y:S01]  /*07c0*/  FADD R12, R26, 1 ;  /* 0x3f8000001a0c7421 */ /* 0x000fe20000000000 */
[----:B------:R-:W-:-:S03]  /*07d0*/  FSEL R28, R28, -RZ, !P0 ;  /* 0x800000ff1c1c7208 */ /* 0x000fc60004000000 */
[----:B------:R-:W-:Y:S02]  /*07e0*/  FMUL R13, R13, R12 ;  /* 0x0000000c0d0d7220 */ /* 0x000fe40000400000 */
[----:B------:R-:W-:Y:S01]  /*07f0*/  FADD R3, R21, R28 ;  /* 0x0000001c15037221 */ /* 0x000fe20000000000 */
[----:B------:R-:W-:-:S03]  /*0800*/  FFMA R9, R9, R18, RZ ;  /* 0x0000001209097223 */ /* 0x000fc600000000ff */
[----:B------:R-:W-:Y:S01]  /*0810*/  FADD R3, R3, R32 ;  /* 0x0000002003037221 */ /* 0x000fe20000000000 */
[----:B------:R-:W-:Y:S01]  /*0820*/  FFMA R10, R10, R33, RZ ;  /* 0x000000210a0a7223 */ /* 0x000fe200000000ff */
[----:B------:R-:W-:Y:S01]  /*0830*/  FFMA R11, R11, R19, RZ ;  /* 0x000000130b0b7223 */ /* 0x000fe200000000ff */
[----:B------:R-:W-:Y:S02]  /*0840*/  ISETP.GE.AND P1, PT, R37, 0x8, PT ;  /* 0x000000082500780c */ /* 0x000fe40003f26270 */
[----:B--2---:R-:W-:Y:S02]  /*0850*/  SEL R4, R4, RZ, !P0 ;  /* 0x000000ff04047207 */ /* 0x004fe40004000000 */
[----:B------:R-:W-:-:S03]  /*0860*/  SEL R5, R5, RZ, !P0 ;  /* 0x000000ff05057207 */ /* 0x000fc60004000000 */
[----:B------:R-:W-:Y:S01]  /*0870*/  FMUL R23, R4, R23 ;  /* 0x0000001704177220 */ /* 0x000fe20000400000 */
[----:B------:R-:W-:Y:S01]  /*0880*/  PRMT R4, R15, 0x7632, R4 ;  /* 0x000076320f047816 */ /* 0x000fe20000000004 */
[----:B------:R-:W-:Y:S01]  /*0890*/  FMUL R5, R5, R14 ;  /* 0x0000000e05057220 */ /* 0x000fe20000400000 */
[----:B------:R-:W-:Y:S02]  /*08a0*/  SEL R6, R6, RZ, !P0 ;  /* 0x000000ff06067207 */ /* 0x000fe40004000000 */
[----:B------:R-:W-:Y:S01]  /*08b0*/  SHF.L.U32 R15, R4, 0x10, RZ ;  /* 0x00000010040f7819 */ /* 0x000fe200000006ff */
[----:B------:R-:W-:Y:S01]  /*08c0*/  FADD R4, R27, 1 ;  /* 0x3f8000001b047421 */ /* 0x000fe20000000000 */
[----:B------:R-:W-:Y:S01]  /*08d0*/  FSEL R23, R23, -RZ, !P0 ;  /* 0x800000ff17177208 */ /* 0x000fe20004000000 */
[----:B------:R-:W-:Y:S01]  /*08e0*/  FMUL R6, R6, R13 ;  /* 0x0000000d06067220 */ /* 0x000fe20000400000 */
[----:B------:R-:W-:Y:S01]  /*08f0*/  SEL R7, R7, RZ, !P0 ;  /* 0x000000ff07077207 */ /* 0x000fe20004000000 */
[----:B------:R-:W-:Y:S01]  /*0900*/  FMUL R4, R15, R4 ;  /* 0x000000040f047220 */ /* 0x000fe20000400000 */
[----:B------:R-:W-:Y:S01]  /*0910*/  FSEL R12, R5, -RZ, !P0 ;  /* 0x800000ff050c7208 */ /* 0x000fe20004000000 */
[----:B------:R-:W-:Y:S01]  /*0920*/  FADD R8, R8, R23 ;  /* 0x0000001708087221 */ /* 0x000fe20000000000 */
[----:B------:R-:W-:Y:S01]  /*0930*/  FSEL R5, R6, -RZ, !P0 ;  /* 0x800000ff06057208 */ /* 0x000fe20004000000 */
[----:B------:R-:W-:-:S02]  /*0940*/  FMUL R4, R7, R4 ;  /* 0x0000000407047220 */ /* 0x000fc40000400000 */
[----:B------:R-:W-:Y:S01]  /*0950*/  FADD R9, R9, R12 ;  /* 0x0000000c09097221 */ /* 0x000fe20000000000 */
[----:B------:R-:W-:Y:S01]  /*0960*/  FADD R8, R8, R3 ;  /* 0x0000000308087221 */ /* 0x000fe20000000000 */
[----:B------:R-:W-:Y:S01]  /*0970*/  FADD R5, R10, R5 ;  /* 0x000000050a057221 */ /* 0x000fe20000000000 */
[----:B------:R-:W-:Y:S02]  /*0980*/  FSEL R4, R4, -RZ, !P0 ;  /* 0x800000ff04047208 */ /* 0x000fe40004000000 */
[----:B------:R-:W-:-:S03]  /*0990*/  FADD R8, R9, R8 ;  /* 0x0000000809087221 */ /* 0x000fc60000000000 */
[----:B------:R-:W-:Y:S01]  /*09a0*/  FADD R4, R11, R4 ;  /* 0x000000040b047221 */ /* 0x000fe20000000000 */
[----:B------:R-:W-:-:S04]  /*09b0*/  FADD R5, R5, R8 ;  /* 0x0000000805057221 */ /* 0x000fc80000000000 */
[----:B------:R-:W-:-:S05]  /*09c0*/  FADD R4, R4, R5 ;  /* 0x0000000504047221 */ /* 0x000fca0000000000 */
[----:B------:R-:W0:Y:S02]  /*09d0*/  SHFL.BFLY PT, R3, R4, 0x10, 0x1f ;  /* 0x0e001f0004037f89 */ /* 0x000e2400000e0000 */
[----:B0-----:R-:W-:-:S05]  /*09e0*/  FADD R3, R4, R3 ;  /* 0x0000000304037221 */ /* 0x001fca0000000000 */
[----:B------:R-:W0:Y:S02]  /*09f0*/  SHFL.BFLY PT, R6, R3, 0x8, 0x1f ;  /* 0x0d001f0003067f89 */ /* 0x000e2400000e0000 */
[----:B0-----:R-:W-:-:S05]  /*0a00*/  FADD R6, R3, R6 ;  /* 0x0000000603067221 */ /* 0x001fca0000000000 */
[----:B------:R-:W0:Y:S02]  /*0a10*/  SHFL.BFLY PT, R5, R6, 0x4, 0x1f ;  /* 0x0c801f0006057f89 */ /* 0x000e2400000e0000 */
[----:B0-----:R-:W-:-:S05]  /*0a20*/  FADD R5, R6, R5 ;  /* 0x0000000506057221 */ /* 0x001fca0000000000 */
[----:B------:R-:W0:Y:S01]  /*0a30*/  SHFL.BFLY PT, R8, R5, 0x2, 0x1f ;  /* 0x0c401f0005087f89 */ /* 0x000e2200000e0000 */
[----:B------:R-:W-:Y:S01]  /*0a40*/  LOP3.LUT P0, RZ, R37, 0x1f, RZ, 0xc0, !PT ;  /* 0x0000001f25ff7812 */ /* 0x000fe2000780c0ff */
[----:B0-----:R-:W-:-:S05]  /*0a50*/  FADD R8, R5, R8 ;  /* 0x0000000805087221 */ /* 0x001fca0000000000 */
[----:B------:R-:W0:Y:S01]  /*0a60*/  SHFL.BFLY PT, R7, R8, 0x1, 0x1f ;  /* 0x0c201f0008077f89 */ /* 0x000e2200000e0000 */
[----:B------:R-:W-:-:S04]  /*0a70*/  SHF.R.U32.HI R9, RZ, 0x3, R37 ;  /* 0x00000003ff097819 */ /* 0x000fc80000011625 */
[----:B------:R-:W-:Y:S01]  /*0a80*/  LOP3.LUT R9, R9, 0x1c, RZ, 0xc0, !PT ;  /* 0x0000001c09097812 */ /* 0x000fe200078ec0ff */
[----:B0-----:R-:W-:-:S05]  /*0a90*/  FADD R10, R8, R7 ;  /* 0x00000007080a7221 */ /* 0x001fca0000000000 */
[----:B------:R-:W-:Y:S04]  /*0aa0*/  @!P0 STS [R9], R10 ;  /* 0x0000000a09008388 */ /* 0x000fe80000000800 */
[----:B------:R-:W-:Y:S06]  /*0ab0*/  BAR.SYNC 0x0 ;  /* 0x0000000000007b1d */ /* 0x000fec0000000000 */
[----:B------:R-:W0:Y:S04]  /*0ac0*/  @!P1 LDS R2, [R37.X4] ;  /* 0x0000000025029984 */ /* 0x000e280000004800 */
[----:B0-----:R-:W0:Y:S02]  /*0ad0*/  SHFL.BFLY PT, R3, R2, 0x4, 0x1f ;  /* 0x0c801f0002037f89 */ /* 0x001e2400000e0000 */
[----:B0-----:R-:W-:-:S05]  /*0ae0*/  FADD R3, R2, R3 ;  /* 0x0000000302037221 */ /* 0x001fca0000000000 */
[----:B------:R-:W0:Y:S01]  /*0af0*/  SHFL.BFLY PT, R4, R3, 0x2, 0x1f ;  /* 0x0c401f0003047f89 */ /* 0x000e2200000e0000 */
[----:B------:R-:W-:Y:S01]  /*0b00*/  LOP3.LUT P0, RZ, R37, 0x7, RZ, 0xc0, !PT ;  /* 0x0000000725ff7812 */ /* 0x000fe2000780c0ff */
[----:B0-----:R-:W-:-:S05]  /*0b10*/  FADD R6, R3, R4 ;  /* 0x0000000403067221 */ /* 0x001fca0000000000 */
[----:B------:R-:W0:Y:S01]  /*0b20*/  SHFL.BFLY PT, R5, R6, 0x1, 0x1f ;  /* 0x0c201f0006057f89 */ /* 0x000e2200000e0000 */
[----:B------:R-:W-:Y:S01]  /*0b30*/  ISETP.LT.AND P0, PT, R37, 0x8, !P0 ;  /* 0x000000082500780c */ /* 0x000fe20004701270 */
[----:B0-----:R-:W-:Y:S01]  /*0b40*/  FADD R8, R6, R5 ;  /* 0x0000000506087221 */ /* 0x001fe20000000000 */
[----:B------:R-:W-:-:S11]  /*0b50*/  IMAD.WIDE R4, R35, R34, c[0x0][0x180] ;  /* 0x0000600023047625 */ /* 0x000fd600078e0222 */
[----:B------:R-:W-:Y:S04]  /*0b60*/  @P0 STS [R37.X4], R8 ;  /* 0x0000000825000388 */ /* 0x000fe80000004800 */
[----:B------:R-:W-:Y:S06]  /*0b70*/  BAR.SYNC 0x0 ;  /* 0x0000000000007b1d */ /* 0x000fec0000000000 */
[----:B------:R0:W2:Y:S04]  /*0b80*/  LDG.E.EL R4, [R4.64] ;  /* 0x0000000404047981 */ /* 0x0000a8000c2e1900 */
[----:B------:R-:W1:Y:S01]  /*0b90*/  LDS R7, [RZ] ;  /* 0x00000000ff077984 */ /* 0x000e620000000800 */
[----:B------:R-:W-:-:S02]  /*0ba0*/  MOV R3, 0x39e38e39 ;  /* 0x39e38e3900037802 */ /* 0x000fc40000000f00 */
[----:B------:R-:W-:Y:S02]  /*0bb0*/  IADD3 R34, R0, 0x4, RZ ;  /* 0x0000000400227810 */ /* 0x000fe40007ffe0ff */
[----:B0-----:R-:W-:Y:S01]  /*0bc0*/  MOV R5, RZ ;  /* 0x000000ff00057202 */ /* 0x001fe20000000f00 */
[----:B------:R-:W-:Y:S01]  /*0bd0*/  UPLOP3.LUT UP0, UPT, UPT, UPT, UPT, 0x80, 0x0 ;  /* 0x000000000000789c */ /* 0x000fe20003f0f070 */
[----:B-1----:R-:W-:Y:S01]  /*0be0*/  FMUL R7, R7, -0.5 ;  /* 0xbf00000007077820 */ /* 0x002fe20000400000 */
[----:B--2---:R-:W-:-:S06]  /*0bf0*/  FFMA R2, R4, R3, 9.9999997473787516356e-06 ;  /* 0x3727c5ac04027423 */ /* 0x004fcc0000000003 */
[----:B------:R-:W0:Y:S02]  /*0c00*/  MUFU.RSQ R2, R2 ;  /* 0x0000000200027308 */ /* 0x000e240000001400 */
[----:B0-----:R-:W-:-:S04]  /*0c10*/  FMUL R3, R2, R2 ;  /* 0x0000000202037220 */ /* 0x001fc80000400000 */
[----:B------:R-:W-:Y:S01]  /*0c20*/  FMUL R6, R2, R3 ;  /* 0x0000000302067220 */ /* 0x000fe20000400000 */
[----:B------:R-:W-:-:S03]  /*0c30*/  SHF.L.U32 R3, R36, 0x2, RZ ;  /* 0x0000000224037819 */ /* 0x000fc600000006ff */
[----:B------:R-:W-:Y:S01]  /*0c40*/  FMUL R6, R7, R6 ;  /* 0x0000000607067220 */ /* 0x000fe20000400000 */
[----:B------:R-:W-:Y:S02]  /*0c50*/  SHF.L.U32 R7, R36, 0x5, RZ ;  /* 0x0000000524077819 */ /* 0x000fe400000006ff */
[----:B------:R-:W-:Y:S01]  /*0c60*/  IADD3 R20, R3, 0x400, RZ ;  /* 0x0000040003147810 */ /* 0x000fe20007ffe0ff */
[----:B------:R-:W-:-:S01]  /*0c70*/  FMUL R4, R6, 0.00043402778101153671741 ;  /* 0x39e38e3906047820 */ /* 0x000fc20000400000 */
.L_x_0:
[----:B0-----:R-:W-:Y:S01]  /*0c80*/  LOP3.LUT R8, R5, R0, RZ, 0xfc, !PT ;  /* 0x0000000005087212 */ /* 0x001fe200078efcff */
[----:B------:R-:W-:Y:S01]  /*0c90*/  CS2R R16, SRZ ;  /* 0x0000000000107805 */ /* 0x000fe2000001ff00 */
[----:B------:R-:W-:Y:S01]  /*0ca0*/  MOV R10, 0x2 ;  /* 0x00000002000a7802 */ /* 0x000fe20000000f00 */
[----:B------:R-:W-:Y:S01]  /*0cb0*/  CS2R R18, SRZ ;  /* 0x0000000000127805 */ /* 0x000fe2000001ff00 */
[----:B------:R-:W-:Y:S01]  /*0cc0*/  ISETP.GE.U32.AND P0, PT, R8, 0x900, PT ;  /* 0x000009000800780c */ /* 0x000fe20003f06070 */
[----:B------:R-:W-:Y:S01]  /*0cd0*/  IMAD R21, R35, 0x900, R8 ;  /* 0x0000090023157824 */ /* 0x000fe200078e0208 */
[----:B------:R-:W-:Y:S01]  /*0ce0*/  MOV R6, 0x4 ;  /* 0x0000000400067802 */ /* 0x000fe20000000f00 */
[----:B------:R-:W-:Y:S01]  /*0cf0*/  CS2R R12, SRZ ;  /* 0x00000000000c7805 */ /* 0x000fe2000001ff00 */
[----:B------:R-:W-:Y:S01]  /*0d00*/  CS2R R14, SRZ ;  /* 0x00000000000e7805 */ /* 0x000fe2000001ff00 */
[----:B------:R-:W-:-:S04]  /*0d10*/  IMAD.WIDE R10, R21, R10, c[0x0][0x168] ;  /* 0x00005a00150a7625 */ /* 0x000fc800078e020a */
[----:B------:R-:W-:-:S04]  /*0d20*/  IMAD.WIDE.U32 R8, R8, R6, c[0x0][0x170] ;  /* 0x00005c0008087625 */ /* 0x000fc800078e0006 */
[----:B------:R0:W2:Y:S01]  /*0d30*/  @!P0 LDG.E.EF.128 R16, [R10.64] ;  /* 0x000000040a108981 */ /* 0x0000a2000c0e1d00 */
[----:B------:R-:W-:-:S03]  /*0d40*/  IMAD.WIDE.U32 R22, R5, 0x4, R30 ;  /* 0x0000000405167825 */ /* 0x000fc600078e001e */
[----:B------:R1:W3:Y:S01]  /*0d50*/  @!P0 LDG.E.EL.128 R12, [R8.64] ;  /* 0x00000004080c8981 */ /* 0x0002e2000c2e1d00 */
[----:B0-----:R-:W-:Y:S01]  /*0d60*/  CS2R R10, SRZ ;  /* 0x00000000000a7805 */ /* 0x001fe2000001ff00 */
[----:B-1----:R-:W-:-:S06]  /*0d70*/  CS2R R8, SRZ ;  /* 0x0000000000087805 */ /* 0x002fcc000001ff00 */
[----:B------:R0:W4:Y:S01]  /*0d80*/  @!P0 LDG.E.EL.128 R8, [R22.64+0x10] ;  /* 0x0000100416088981 */ /* 0x000122000c2e1d00 */
[----:B------:R-:W-:-:S05]  /*0d90*/  LOP3.LUT R24, R5, R34, RZ, 0xfc, !PT ;  /* 0x0000002205187212 */ /* 0x000fca00078efcff */
[----:B------:R-:W-:Y:S01]  /*0da0*/  IMAD R24, R35, 0x900, R24 ;  /* 0x0000090023187824 */ /* 0x000fe200078e0218 */
[----:B--2---:R-:W-:Y:S02]  /*0db0*/  SEL R17, R17, RZ, !P0 ;  /* 0x000000ff11117207 */ /* 0x004fe40004000000 */
[----:B------:R-:W-:Y:S02]  /*0dc0*/  SEL R16, R16, RZ, !P0 ;  /* 0x000000ff10107207 */ /* 0x000fe40004000000 */
[----:B---3--:R-:W-:Y:S02]  /*0dd0*/  SEL R12, R12, RZ, !P0 ;  /* 0x000000ff0c0c7207 */ /* 0x008fe40004000000 */
[----:B0-----:R-:W-:Y:S02]  /*0de0*/  SEL R22, R15, RZ, !P0 ;  /* 0x000000ff0f167207 */ /* 0x001fe40004000000 */
[----:B------:R-:W-:Y:S01]  /*0df0*/  PRMT R23, R17, 0x7632, R23 ;  /* 0x0000763211177816 */ /* 0x000fe20000000017 */
[----:B------:R-:W-:Y:S01]  /*0e00*/  FADD R27, R12, 1 ;  /* 0x3f8000000c1b7421 */ /* 0x000fe20000000000 */
[----:B------:R-:W-:-:S02]  /*0e10*/  SEL R14, R14, RZ, !P0 ;  /* 0x000000ff0e0e7207 */ /* 0x000fc40004000000 */
[----:B------:R-:W-:Y:S02]  /*0e20*/  SEL R25, R13, RZ, !P0 ;  /* 0x000000ff0d197207 */ /* 0x000fe40004000000 */
[----:B------:R-:W-:Y:S01]  /*0e30*/  PRMT R12, R16, 0x7632, R12 ;  /* 0x00007632100c7816 */ /* 0x000fe2000000000c */
[----:B------:R-:W-:Y:S01]  /*0e40*/  FADD R22, R22, 1 ;  /* 0x3f80000016167421 */ /* 0x000fe20000000000 */
[----:B------:R-:W-:Y:S01]  /*0e50*/  SHF.L.U32 R23, R23, 0x10, RZ ;  /* 0x0000001017177819 */ /* 0x000fe200000006ff */
[----:B------:R-:W-:Y:S01]  /*0e60*/  FADD R28, R14, 1 ;  /* 0x3f8000000e1c7421 */ /* 0x000fe20000000000 */
[----:B------:R-:W-:Y:S02]  /*0e70*/  SHF.L.U32 R13, R17, 0x10, RZ ;  /* 0x00000010110d7819 */ /* 0x000fe400000006ff */
[----:B----4-:R-:W-:Y:S01]  /*0e80*/  SEL R8, R8, RZ, !P0 ;  /* 0x000000ff08087207 */ /* 0x010fe20004000000 */
[----:B------:R-:W-:Y:S01]  /*0e90*/  FADD R25, R25, 1 ;  /* 0x3f80000019197421 */ /* 0x000fe20000000000 */
[----:B------:R-:W-:-:S02]  /*0ea0*/  SHF.L.U32 R12, R12, 0x10, RZ ;  /* 0x000000100c0c7819 */ /* 0x000fc400000006ff */
[----:B------:R-:W-:Y:S01]  /*0eb0*/  SEL R18, R18, RZ, !P0 ;  /* 0x000000ff12127207 */ /* 0x000fe20004000000 */
[----:B------:R-:W-:Y:S01]  /*0ec0*/  FMUL R32, R23, R22 ;  /* 0x0000001617207220 */ /* 0x000fe20000400000 */
[----:B------:R-:W-:Y:S01]  /*0ed0*/  SHF.L.U32 R16, R16, 0x10, RZ ;  /* 0x0000001010107819 */ /* 0x000fe200000006ff */
[----:B------:R-:W-:Y:S01]  /*0ee0*/  FADD R22, R8, 1 ;  /* 0x3f80000008167421 */ /* 0x000fe20000000000 */
[----:B------:R-:W-:Y:S01]  /*0ef0*/  SEL R23, R9, RZ, !P0 ;  /* 0x000000ff09177207 */ /* 0x000fe20004000000 */
[----:B------:R-:W-:Y:S01]  /*0f00*/  FMUL R28, R13, R28 ;  /* 0x0000001c0d1c7220 */ /* 0x000fe20000400000 */
[----:B------:R-:W-:Y:S01]  /*0f10*/  PRMT R8, R18, 0x7632, R8 ;  /* 0x0000763212087816 */ /* 0x000fe20000000008 */
[----:B------:R-:W-:Y:S01]  /*0f20*/  FMUL R25, R12, R25 ;  /* 0x000000190c197220 */ /* 0x000fe20000400000 */
[----:B------:R-:W-:Y:S01]  /*0f30*/  FMUL R27, R16, R27 ;  /* 0x0000001b101b7220 */ /* 0x000fe20000400000 */
[----:B------:R-:W-:Y:S01]  /*0f40*/  CS2R R12, SRZ ;  /* 0x00000000000c7805 */ /* 0x000fe2000001ff00 */
[----:B------:R-:W-:Y:S01]  /*0f50*/  CS2R R14, SRZ ;  /* 0x00000000000e7805 */ /* 0x000fe2000001ff00 */
[----:B------:R-:W-:Y:S01]  /*0f60*/  IMAD.WIDE R16, R21, R6, c[0x0][0x160] ;  /* 0x0000580015107625 */ /* 0x000fe200078e0206 */
[----:B------:R-:W-:Y:S01]  /*0f70*/  SHF.L.U32 R9, R18, 0x10, RZ ;  /* 0x0000001012097819 */ /* 0x000fe200000006ff */
[----:B------:R-:W-:Y:S01]  /*0f80*/  FADD R23, R23, 1 ;  /* 0x3f80000017177421 */ /* 0x000fe20000000000 */
[----:B------:R-:W-:-:S02]  /*0f90*/  SHF.L.U32 R8, R8, 0x10, RZ ;  /* 0x0000001008087819 */ /* 0x000fc400000006ff */
[----:B------:R-:W-:Y:S01]  /*0fa0*/  SEL R26, R19, RZ, !P0 ;  /* 0x000000ff131a7207 */ /* 0x000fe20004000000 */
[----:B------:R0:W2:Y:S01]  /*0fb0*/  @!P0 LDG.E.EF.128 R12, [R16.64] ;  /* 0x00000004100c8981 */ /* 0x0000a2000c0e1d00 */
[----:B------:R-:W-:Y:S01]  /*0fc0*/  FMUL R22, R9, R22 ;  /* 0x0000001609167220 */ /* 0x000fe20000400000 */
[----:B------:R-:W-:Y:S01]  /*0fd0*/  FMUL R23, R8, R23 ;  /* 0x0000001708177220 */ /* 0x000fe20000400000 */
[----:B------:R-:W-:Y:S01]  /*0fe0*/  CS2R R18, SRZ ;  /* 0x0000000000127805 */ /* 0x000fe2000001ff00 */
[----:B------:R-:W-:Y:S01]  /*0ff0*/  IMAD.WIDE R8, R24, R6, c[0x0][0x160] ;  /* 0x0000580018087625 */ /* 0x000fe200078e0206 */
[----:B0-----:R-:W-:-:S06]  /*1000*/  CS2R R16, SRZ ;  /* 0x0000000000107805 */ /* 0x001fcc000001ff00 */
[----:B------:R0:W3:Y:S01]  /*1010*/  @!P0 LDG.E.EF.128 R16, [R8.64] ;  /* 0x0000000408108981 */ /* 0x0000e2000c0e1d00 */
[----:B------:R-:W-:-:S05]  /*1020*/  SEL R10, R10, RZ, !P0 ;  /* 0x000000ff0a0a7207 */ /* 0x000fca0004000000 */
[----:B------:R-:W-:Y:S01]  /*1030*/  FADD R29, R10, 1 ;  /* 0x3f8000000a1d7421 */ /* 0x000fe20000000000 */
[C---:B------:R-:W-:Y:S02]  /*1040*/  SHF.L.U32 R10, R26.reuse, 0x10, RZ ;  /* 0x000000101a0a7819 */ /* 0x040fe400000006ff */
[----:B------:R-:W-:-:S03]  /*1050*/  PRMT R26, R26, 0x7632, R26 ;  /* 0x000076321a1a7816 */ /* 0x000fc6000000001a */
[----:B------:R-:W-:Y:S01]  /*1060*/  FMUL R29, R10, R29 ;  /* 0x0000001d0a1d7220 */ /* 0x000fe20000400000 */
[----:B------:R-:W-:Y:S02]  /*1070*/  SEL R10, R11, RZ, !P0 ;  /* 0x000000ff0b0a7207 */ /* 0x000fe40004000000 */
[----:B------:R-:W-:-:S03]  /*1080*/  SHF.L.U32 R11, R26, 0x10, RZ ;  /* 0x000000101a0b7819 */ /* 0x000fc600000006ff */
[----:B------:R-:W-:-:S04]  /*1090*/  FADD R26, R10, 1 ;  /* 0x3f8000000a1a7421 */ /* 0x000fc80000000000 */
[----:B------:R-:W-:Y:S01]  /*10a0*/  FMUL R26, R11, R26 ;  /* 0x0000001a0b1a7220 */ /* 0x000fe20000400000 */
[----:B0-----:R-:W-:Y:S01]  /*10b0*/  CS2R R8, SRZ ;  /* 0x0000000000087805 */ /* 0x001fe2000001ff00 */
[----:B--2---:R-:W-:Y:S02]  /*10c0*/  SEL R11, R14, RZ, !P0 ;  /* 0x000000ff0e0b7207 */ /* 0x004fe40004000000 */
[----:B------:R-:W-:Y:S02]  /*10d0*/  SEL R10, R13, RZ, !P0 ;  /* 0x000000ff0d0a7207 */ /* 0x000fe40004000000 */
[----:B------:R-:W-:Y:S02]  /*10e0*/  SEL R12, R12, RZ, !P0 ;  /* 0x000000ff0c0c7207 */ /* 0x000fe40004000000 */
[----:B------:R-:W-:Y:S01]  /*10f0*/  SEL R15, R15, RZ, !P0 ;  /* 0x000000ff0f0f7207 */ /* 0x000fe20004000000 */
[C---:B------:R-:W-:Y:S01]  /*1100*/  FFMA R28, R2.reuse, R28, R11 ;  /* 0x0000001c021c7223 */ /* 0x040fe2000000000b */
[C---:B------:R-:W-:Y:S01]  /*1110*/  FFMA R33, R2.reuse, R25, R10 ;  /* 0x0000001902217223 */ /* 0x040fe2000000000a */
[C---:B------:R-:W-:Y:S01]  /*1120*/  FFMA R27, R2.reuse, R27, R12 ;  /* 0x0000001b021b7223 */ /* 0x040fe2000000000c */
[----:B------:R-:W-:Y:S01]  /*1130*/  CS2R R10, SRZ ;  /* 0x00000000000a7805 */ /* 0x000fe2000001ff00 */
[----:B------:R-:W-:Y:S01]  /*1140*/  FFMA R32, R2, R32, R15 ;  /* 0x0000002002207223 */ /* 0x000fe2000000000f */
[----:B------:R-:W-:Y:S01]  /*1150*/  IMAD.WIDE R12, R21, R6, c[0x0][0x178] ;  /* 0x00005e00150c7625 */ /* 0x000fe200078e0206 */
[----:B---3--:R-:W-:-:S04]  /*1160*/  SEL R15, R18, RZ, !P0 ;  /* 0x000000ff120f7207 */ /* 0x008fc80004000000 */
[----:B------:R0:W2:Y:S01]  /*1170*/  @!P0 LDG.E.EF.128 R8, [R12.64] ;  /* 0x000000040c088981 */ /* 0x0000a2000c0e1d00 */
[----:B------:R-:W-:Y:S01]  /*1180*/  IMAD.WIDE R24, R24, R6, c[0x0][0x178] ;  /* 0x00005e0018187625 */ /* 0x000fe200078e0206 */
[----:B------:R-:W-:Y:S02]  /*1190*/  FFMA R29, R2, R29, R15 ;  /* 0x0000001d021d7223 */ /* 0x000fe4000000000f */
[----:B------:R-:W-:Y:S01]  /*11a0*/  CS2R R14, SRZ ;  /* 0x00000000000e7805 */ /* 0x000fe2000001ff00 */
[----:B0-----:R-:W-:-:S06]  /*11b0*/  CS2R R12, SRZ ;  /* 0x00000000000c7805 */ /* 0x001fcc000001ff00 */
[----:B------:R-:W3:Y:S01]  /*11c0*/  @!P0 LDG.E.EF.128 R12, [R24.64] ;  /* 0x00000004180c8981 */ /* 0x000ee2000c0e1d00 */
[----:B------:R-:W-:Y:S02]  /*11d0*/  SEL R21, R16, RZ, !P0 ;  /* 0x000000ff10157207 */ /* 0x000fe40004000000 */
[----:B------:R-:W-:Y:S02]  /*11e0*/  SEL R18, R17, RZ, !P0 ;  /* 0x000000ff11127207 */ /* 0x000fe40004000000 */
[----:B------:R-:W-:Y:S01]  /*11f0*/  SEL R37, R19, RZ, !P0 ;  /* 0x000000ff13257207 */ /* 0x000fe20004000000 */
[C---:B------:R-:W-:Y:S02]  /*1200*/  FFMA R21, R2.reuse, R22, R21 ;  /* 0x0000001602157223 */ /* 0x040fe40000000015 */
[C---:B------:R-:W-:Y:S02]  /*1210*/  FFMA R23, R2.reuse, R23, R18 ;  /* 0x0000001702177223 */ /* 0x040fe40000000012 */
[----:B------:R-:W-:Y:S01]  /*1220*/  FFMA R17, R2, R26, R37 ;  /* 0x0000001a02117223 */ /* 0x000fe20000000025 */
[----:B------:R-:W-:Y:S06]  /*1230*/  BAR.SYNC 0x0 ;  /* 0x0000000000007b1d */ /* 0x000fec0000000000 */
[----:B--2---:R-:W-:-:S02]  /*1240*/  SEL R11, R11, RZ, !P0 ;  /* 0x000000ff0b0b7207 */ /* 0x004fc40004000000 */
[----:B------:R-:W-:Y:S02]  /*1250*/  SEL R19, R10, RZ, !P0 ;  /* 0x000000ff0a137207 */ /* 0x000fe40004000000 */
[----:B------:R-:W-:Y:S02]  /*1260*/  SEL R8, R8, RZ, !P0 ;  /* 0x000000ff08087207 */ /* 0x000fe40004000000 */
[----:B------:R-:W-:Y:S01]  /*1270*/  SEL R16, R9, RZ, !P0 ;  /* 0x000000ff09107207 */ /* 0x000fe20004000000 */
[-C--:B------:R-:W-:Y:S01]  /*1280*/  FFMA R10, R19, R4.reuse, R28 ;  /* 0x00000004130a7223 */ /* 0x080fe2000000001c */
[-C--:B------:R-:W-:Y:S01]  /*1290*/  FFMA R32, R11, R4.reuse, R32 ;  /* 0x000000040b207223 */ /* 0x080fe20000000020 */
[-C--:B------:R-:W-:Y:S02]  /*12a0*/  FFMA R27, R8, R4.reuse, R27 ;  /* 0x00000004081b7223 */ /* 0x080fe4000000001b */
[----:B------:R-:W-:Y:S01]  /*12b0*/  FFMA R9, R16, R4, R33 ;  /* 0x0000000410097223 */ /* 0x000fe20000000021 */
[----:B---3--:R-:W-:-:S02]  /*12c0*/  SEL R18, R15, RZ, !P0 ;  /* 0x000000ff0f127207 */ /* 0x008fc40004000000 */
[----:B------:R-:W-:Y:S02]  /*12d0*/  SEL R14, R14, RZ, !P0 ;  /* 0x000000ff0e0e7207 */ /* 0x000fe40004000000 */
[----:B------:R-:W-:Y:S02]  /*12e0*/  SEL R22, R13, RZ, !P0 ;  /* 0x000000ff0d167207 */ /* 0x000fe40004000000 */
[----:B------:R-:W-:Y:S01]  /*12f0*/  SEL R12, R12, RZ, !P0 ;  /* 0x000000ff0c0c7207 */ /* 0x000fe20004000000 */
[-C--:B------:R-:W-:Y:S01]  /*1300*/  FFMA R29, R14, R4.reuse, R29 ;  /* 0x000000040e1d7223 */ /* 0x080fe2000000001d */
[-C--:B------:R-:W-:Y:S01]  /*1310*/  FFMA R15, R18, R4.reuse, R17 ;  /* 0x00000004120f7223 */ /* 0x080fe20000000011 */
[-C--:B------:R-:W-:Y:S02]  /*1320*/  FFMA R13, R22, R4.reuse, R23 ;  /* 0x00000004160d7223 */ /* 0x080fe40000000017 */
[-C--:B------:R-:W-:Y:S01]  /*1330*/  FFMA R21, R12, R4.reuse, R21 ;  /* 0x000000040c157223 */ /* 0x080fe20000000015 */
[-C--:B------:R-:W-:Y:S01]  /*1340*/  FFMA R10, R19, R4.reuse, R10 ;  /* 0x00000004130a7223 */ /* 0x080fe2000000000a */
[-C--:B------:R-:W-:Y:S01]  /*1350*/  FFMA R8, R8, R4.reuse, R27 ;  /* 0x0000000408087223 */ /* 0x080fe2000000001b */
[-C--:B------:R-:W-:Y:S01]  /*1360*/  FFMA R11, R11, R4.reuse, R32 ;  /* 0x000000040b0b7223 */ /* 0x080fe20000000020 */
[-C--:B------:R-:W-:Y:S01]  /*1370*/  FFMA R9, R16, R4.reuse, R9 ;  /* 0x0000000410097223 */ /* 0x080fe20000000009 */
[-C--:B------:R-:W-:Y:S01]  /*1380*/  FFMA R14, R14, R4.reuse, R29 ;  /* 0x000000040e0e7223 */ /* 0x080fe2000000001d */
[-C--:B------:R-:W-:Y:S01]  /*1390*/  FFMA R12, R12, R4.reuse, R21 ;  /* 0x000000040c0c7223 */ /* 0x080fe20000000015 */
[-C--:B------:R-:W-:Y:S01]  /*13a0*/  FFMA R15, R18, R4.reuse, R15 ;  /* 0x00000004120f7223 */ /* 0x080fe2000000000f */
[----:B------:R-:W-:Y:S01]  /*13b0*/  FFMA R13, R22, R4, R13 ;  /* 0x00000004160d7223 */ /* 0x000fe2000000000d */
[----:B------:R-:W-:Y:S04]  /*13c0*/  STS.128 [R7], R8 ;  /* 0x0000000807007388 */ /* 0x000fe80000000c00 */
[----:B------:R-:W-:Y:S04]  /*13d0*/  STS.128 [R7+0x10], R12 ;  /* 0x0000100c07007388 */ /* 0x000fe80000000c00 */
[----:B------:R-:W-:Y:S06]  /*13e0*/  BAR.SYNC 0x0 ;  /* 0x0000000000007b1d */ /* 0x000fec0000000000 */
[----:B------:R-:W0:Y:S04]  /*13f0*/  LDS.128 R8, [R36.X16] ;  /* 0x0000000024087984 */ /* 0x000e28000000cc00 */
[----:B------:R-:W1:Y:S01]  /*1400*/  LDS.128 R12, [R36.X16+0x1000] ;  /* 0x00100000240c7984 */ /* 0x000e62000000cc00 */
[----:B------:R-:W-:-:S04]  /*1410*/  LOP3.LUT R16, R5, R3, RZ, 0xfc, !PT ;  /* 0x0000000305107212 */ /* 0x000fc800078efcff */
[----:B------:R-:W-:Y:S01]  /*1420*/  ISETP.GE.U32.AND P0, PT, R16, 0x900, PT ;  /* 0x000009001000780c */ /* 0x000fe20003f06070 */
[----:B------:R-:W-:Y:S01]  /*1430*/  IMAD R17, R35, 0x900, R16 ;  /* 0x0000090023117824 */ /* 0x000fe200078e0210 */
[----:B------:R-:W-:-:S03]  /*1440*/  LOP3.LUT R18, R5, R20, RZ, 0xfc, !PT ;  /* 0x0000001405127212 */ /* 0x000fc600078efcff */
[----:B------:R-:W-:Y:S01]  /*1450*/  IMAD.WIDE R16, R17, R6, c[0x0][0x160] ;  /* 0x0000580011107625 */ /* 0x000fe200078e0206 */
[----:B------:R-:W-:-:S03]  /*1460*/  ISETP.GE.U32.AND P1, PT, R18, 0x900, PT ;  /* 0x000009001200780c */ /* 0x000fc60003f26070 */
[----:B------:R-:W-:-:S04]  /*1470*/  IMAD R19, R35, 0x900, R18 ;  /* 0x0000090023137824 */ /* 0x000fc800078e0212 */
[----:B------:R-:W-:Y:S01]  /*1480*/  IMAD.WIDE R18, R19, R6, c[0x0][0x160] ;  /* 0x0000580013127625 */ /* 0x000fe200078e0206 */
[----:B------:R-:W-:Y:S01]  /*1490*/  MOV R5, 0x800 ;  /* 0x0000080000057802 */ /* 0x000fe20000000f00 */
[----:B0-----:R0:W-:Y:S01]  /*14a0*/  @!P0 STG.E.128 [R16.64], R8 ;  /* 0x0000000810008986 */ /* 0x0011e2000c101d04 */
[----:B------:R-:W-:Y:S01]  /*14b0*/  PLOP3.LUT P0, PT, PT, PT, UP0, 0x80, 0x0 ;  /* 0x000000000000781c */ /* 0x000fe20003f0f008 */
[----:B------:R-:W-:Y:S02]  /*14c0*/  UPLOP3.LUT UP0, UPT, UPT, UPT, UPT, 0x40, 0x0 ;  /* 0x000000000000789c */ /* 0x000fe40003f0e870 */
[----:B-1----:R0:W-:Y:S10]  /*14d0*/  @!P1 STG.E.128 [R18.64], R12 ;  /* 0x0000000c12009986 */ /* 0x0021f4000c101d04 */
[----:B------:R-:W-:Y:S05]  /*14e0*/  @P0 BRA `(.L_x_0) ;  /* 0xfffff79000000947 */ /* 0x000fea000383ffff */
[----:B------:R-:W-:Y:S05]  /*14f0*/  EXIT ;  /* 0x000000000000794d */ /* 0x000fea0003800000 */
.L_x_1:
[----:B------:R-:W-:-:S00]  /*1500*/  BRA `(.L_x_1) ;  /* 0xfffffff000007947 */ /* 0x000fc0000383ffff */
[----:B------:R-:W-:-:S00]  /*1510*/  NOP ;  /* 0x0000000000007918 */ /* 0x000fc00000000000 */
        /* <DEDUP_REMOVED lines=14> */
.L_x_2:


//--------------------- .nv.global.init           --------------------------
	.section	.nv.global.init,"aw",@progbits
.nv.global.init:
	.type		_$_str,@object
	.size		_$_str,(.L_0 - _$_str)
_$_str:
        /*0000*/ 	.byte	0x5f, 0x5f, 0x43, 0x55, 0x44, 0x41, 0x5f, 0x46, 0x54, 0x5a, 0x00
.L_0:


//--------------------- .nv.shared.triton__0d1d2d3d4d5de6de --------------------------
	.section	.nv.shared.triton__0d1d2d3d4d5de6de,"aw",@nobits
	.align	16
